	.headerflags	@"EF_CUDA_TEXMODE_UNIFIED EF_CUDA_64BIT_ADDRESS EF_CUDA_ACCELERATORS EF_CUDA_SM90 EF_CUDA_VIRTUAL_SM(EF_CUDA_SM90)"
	.elftype	@"ET_EXEC"


//--------------------- .nv.info                  --------------------------
	.section	.nv.info,"",@"SHT_CUDA_INFO"
	.align	4


	//----- nvinfo : EIATTR_REGCOUNT
	.align		4
        /*0000*/ 	.byte	0x04, 0x2f
        /*0002*/ 	.short	(.L_1 - .L_0)
	.align		4
.L_0:
        /*0004*/ 	.word	index@(triton_poi_fused_convolution_reflection_pad2d_relu_1)
        /*0008*/ 	.word	0x00000010


	//----- nvinfo : EIATTR_MIN_STACK_SIZE
	.align		4
.L_1:
        /*000c*/ 	.byte	0x04, 0x12
        /*000e*/ 	.short	(.L_3 - .L_2)
	.align		4
.L_2:
        /*0010*/ 	.word	index@(triton_poi_fused_convolution_reflection_pad2d_relu_1)
        /*0014*/ 	.word	0x00000000


	//----- nvinfo : EIATTR_FRAME_SIZE
	.align		4
.L_3:
        /*0018*/ 	.byte	0x04, 0x11
        /*001a*/ 	.short	(.L_5 - .L_4)
	.align		4
.L_4:
        /*001c*/ 	.word	index@(triton_poi_fused_convolution_reflection_pad2d_relu_1)
        /*0020*/ 	.word	0x00000000


	//----- nvinfo : EIATTR_MIN_STACK_SIZE
	.align		4
.L_5:
        /*0024*/ 	.byte	0x04, 0x12
        /*0026*/ 	.short	(.L_7 - .L_6)
	.align		4
.L_6:
        /*0028*/ 	.word	index@(triton_poi_fused_convolution_reflection_pad2d_relu_1)
        /*002c*/ 	.word	0x00000000
.L_7:


//--------------------- .nv.info.triton_poi_fused_convolution_reflection_pad2d_relu_1 --------------------------
	.section	.nv.info.triton_poi_fused_convolution_reflection_pad2d_relu_1,"",@"SHT_CUDA_INFO"
	.sectionflags	@""
	.align	4


	//----- nvinfo : EIATTR_CUDA_API_VERSION
	.align		4
        /*0000*/ 	.byte	0x04, 0x37
        /*0002*/ 	.short	(.L_9 - .L_8)
.L_8:
        /*0004*/ 	.word	0x0000007c


	//----- nvinfo : EIATTR_KPARAM_INFO
	.align		4
.L_9:
        /*0008*/ 	.byte	0x04, 0x17
        /*000a*/ 	.short	(.L_11 - .L_10)
.L_10:
        /*000c*/ 	.word	0x00000000
        /*0010*/ 	.short	0x0003
        /*0012*/ 	.short	0x0018
        /*0014*/ 	.byte	0x00, 0xf0, 0x11, 0x00


	//----- nvinfo : EIATTR_KPARAM_INFO
	.align		4
.L_11:
        /*0018*/ 	.byte	0x04, 0x17
        /*001a*/ 	.short	(.L_13 - .L_12)
.L_12:
        /*001c*/ 	.word	0x00000000
        /*0020*/ 	.short	0x0002
        /*0022*/ 	.short	0x0010
        /*0024*/ 	.byte	0x00, 0xf4, 0x21, 0x00


	//----- nvinfo : EIATTR_KPARAM_INFO
	.align		4
.L_13:
        /*0028*/ 	.byte	0x04, 0x17
        /*002a*/ 	.short	(.L_15 - .L_14)
.L_14:
        /*002c*/ 	.word	0x00000000
        /*0030*/ 	.short	0x0001
        /*0032*/ 	.short	0x0008
        /*0034*/ 	.byte	0x00, 0xf4, 0x21, 0x00


	//----- nvinfo : EIATTR_KPARAM_INFO
	.align		4
.L_15:
        /*0038*/ 	.byte	0x04, 0x17
        /*003a*/ 	.short	(.L_17 - .L_16)
.L_16:
        /*003c*/ 	.word	0x00000000
        /*0040*/ 	.short	0x0000
        /*0042*/ 	.short	0x0000
        /*0044*/ 	.byte	0x00, 0xf4, 0x21, 0x00


	//----- nvinfo : EIATTR_SPARSE_MMA_MASK
	.align		4
.L_17:
        /*0048*/ 	.byte	0x03, 0x50
        /*004a*/ 	.short	0x0000


	//----- nvinfo : EIATTR_MAXREG_COUNT
	.align		4
        /*004c*/ 	.byte	0x03, 0x1b
        /*004e*/ 	.short	0x00ff


	//----- nvinfo : EIATTR_EXIT_INSTR_OFFSETS
	.align		4
        /*0050*/ 	.byte	0x04, 0x1c
        /*0052*/ 	.short	(.L_19 - .L_18)


	//   ....[0]....
.L_18:
        /*0054*/ 	.word	0x00000450


	//   ....[1]....
        /*0058*/ 	.word	0x00000470


	//----- nvinfo : EIATTR_REQNTID
	.align		4
.L_19:
        /*005c*/ 	.byte	0x04, 0x10
        /*005e*/ 	.short	(.L_21 - .L_20)
.L_20:
        /*0060*/ 	.word	0x00000100
        /*0064*/ 	.word	0x00000001
        /*0068*/ 	.word	0x00000001


	//----- nvinfo : EIATTR_CBANK_PARAM_SIZE
	.align		4
.L_21:
        /*006c*/ 	.byte	0x03, 0x19
        /*006e*/ 	.short	0x001c


	//----- nvinfo : EIATTR_PARAM_CBANK
	.align		4
        /*0070*/ 	.byte	0x04, 0x0a
        /*0072*/ 	.short	(.L_23 - .L_22)
	.align		4
.L_22:
        /*0074*/ 	.word	index@(.nv.constant0.triton_poi_fused_convolution_reflection_pad2d_relu_1)
        /*0078*/ 	.short	0x0210
        /*007a*/ 	.short	0x001c


	//----- nvinfo : EIATTR_SW_WAR
	.align		4
.L_23:
        /*007c*/ 	.byte	0x04, 0x36
        /*007e*/ 	.short	(.L_25 - .L_24)
.L_24:
        /*0080*/ 	.word	0x00000008
.L_25:


//--------------------- .nv.callgraph             --------------------------
	.section	.nv.callgraph,"",@"SHT_CUDA_CALLGRAPH"
	.align	4
	.sectionentsize	8
	.align		4
        /*0000*/ 	.word	0x00000000
	.align		4
        /*0004*/ 	.word	0xffffffff
	.align		4
        /*0008*/ 	.word	0x00000000
	.align		4
        /*000c*/ 	.word	0xfffffffe
	.align		4
        /*0010*/ 	.word	0x00000000
	.align		4
        /*0014*/ 	.word	0xfffffffd
	.align		4
        /*0018*/ 	.word	0x00000000
	.align		4
        /*001c*/ 	.word	0xfffffffc


//--------------------- .text.triton_poi_fused_convolution_reflection_pad2d_relu_1 --------------------------
	.section	.text.triton_poi_fused_convolution_reflection_pad2d_relu_1,"ax",@progbits
	.align	128
        .global         triton_poi_fused_convolution_reflection_pad2d_relu_1
        .type           triton_poi_fused_convolution_reflection_pad2d_relu_1,@function
        .size           triton_poi_fused_convolution_reflection_pad2d_relu_1,(.L_x_1 - triton_poi_fused_convolution_reflection_pad2d_relu_1)
        .other          triton_poi_fused_convolution_reflection_pad2d_relu_1,@"STO_CUDA_ENTRY STV_DEFAULT"
triton_poi_fused_convolution_reflection_pad2d_relu_1:
.text.triton_poi_fused_convolution_reflection_pad2d_relu_1:
[----:B------:R-:W0:Y:S02]  /*0000*/  LDC R1, c[0x0][0x28] ;  /* 0x00000a00ff017b82 */ /* 0x000e240000000800 */
[----:B------:R-:W1:Y:S01]  /*0010*/  S2R R0, SR_TID.X ;  /* 0x0000000000007919 */ /* 0x000e620000002100 */
[----:B------:R-:W-:Y:S01]  /*0020*/  ULDC.64 UR4, c[0x0][0x208] ;  /* 0x0000820000047ab9 */ /* 0x000fe20000000a00 */
[----:B------:R-:W2:Y:S01]  /*0030*/  S2R R3, SR_CTAID.X ;  /* 0x0000000000037919 */ /* 0x000ea20000002500 */
[----:B-1----:R-:W-:-:S05]  /*0040*/  IMAD.SHL.U32 R0, R0, 0x2, RZ ;  /* 0x0000000200007824 */ /* 0x002fca00078e00ff */
[----:B------:R-:W-:-:S05]  /*0050*/  LOP3.LUT R0, R0, 0x1fe, RZ, 0xc0, !PT ;  /* 0x000001fe00007812 */ /* 0x000fca00078ec0ff */
[----:B--2---:R-:W-:-:S04]  /*0060*/  IMAD R0, R3, 0x200, R0 ;  /* 0x0000020003007824 */ /* 0x004fc800078e0200 */
[C---:B------:R-:W-:Y:S01]  /*0070*/  IMAD.HI R3, R0.reuse, 0x3e0f83e1, RZ ;  /* 0x3e0f83e100037827 */ /* 0x040fe200078e02ff */
[----:B------:R-:W-:-:S03]  /*0080*/  ISETP.GE.AND P2, PT, R0, 0x110400, PT ;  /* 0x001104000000780c */ /* 0x000fc60003f46270 */
[----:B------:R-:W-:Y:S01]  /*0090*/  VIADD R2, R0, 0x1 ;  /* 0x0000000100027836 */ /* 0x000fe20000000000 */
[----:B------:R-:W-:-:S04]  /*00a0*/  SHF.R.U32.HI R4, RZ, 0x1f, R3 ;  /* 0x0000001fff047819 */ /* 0x000fc80000011603 */
[----:B------:R-:W-:Y:S01]  /*00b0*/  LEA.HI.SX32 R5, R3, R4, 0x1c ;  /* 0x0000000403057211 */ /* 0x000fe200078fe2ff */
[----:B------:R-:W-:-:S04]  /*00c0*/  IMAD.HI R3, R2, 0x3e0f83e1, RZ ;  /* 0x3e0f83e102037827 */ /* 0x000fc800078e02ff */
[----:B------:R-:W-:Y:S01]  /*00d0*/  IMAD.HI R6, R5, 0x3e0f83e1, RZ ;  /* 0x3e0f83e105067827 */ /* 0x000fe200078e02ff */
[----:B------:R-:W-:-:S04]  /*00e0*/  SHF.R.U32.HI R4, RZ, 0x1f, R3 ;  /* 0x0000001fff047819 */ /* 0x000fc80000011603 */
[----:B------:R-:W-:Y:S02]  /*00f0*/  SHF.R.U32.HI R7, RZ, 0x1f, R6 ;  /* 0x0000001fff077819 */ /* 0x000fe40000011606 */
[----:B------:R-:W-:Y:S01]  /*0100*/  LEA.HI.SX32 R4, R3, R4, 0x1c ;  /* 0x0000000403047211 */ /* 0x000fe200078fe2ff */
[----:B------:R-:W-:Y:S01]  /*0110*/  IMAD R3, R5, 0x42, RZ ;  /* 0x0000004205037824 */ /* 0x000fe200078e02ff */
[----:B------:R-:W-:Y:S01]  /*0120*/  LEA.HI.SX32 R7, R6, R7, 0x1c ;  /* 0x0000000706077211 */ /* 0x000fe200078fe2ff */
[----:B------:R-:W-:-:S03]  /*0130*/  IMAD.HI R6, R0, 0x3c2e1347, RZ ;  /* 0x3c2e134700067827 */ /* 0x000fc600078e02ff */
[----:B------:R-:W-:Y:S01]  /*0140*/  LOP3.LUT R9, RZ, R3, RZ, 0x33, !PT ;  /* 0x00000003ff097212 */ /* 0x000fe200078e33ff */
[----:B------:R-:W-:Y:S01]  /*0150*/  IMAD R4, R4, 0x42, RZ ;  /* 0x0000004204047824 */ /* 0x000fe200078e02ff */
[----:B------:R-:W-:Y:S01]  /*0160*/  SHF.R.U32.HI R3, RZ, 0x1f, R6 ;  /* 0x0000001fff037819 */ /* 0x000fe20000011606 */
[----:B------:R-:W-:Y:S02]  /*0170*/  IMAD R8, R7, 0x42, RZ ;  /* 0x0000004207087824 */ /* 0x000fe400078e02ff */
[----:B------:R-:W-:Y:S01]  /*0180*/  IMAD.IADD R9, R0, 0x1, R9 ;  /* 0x0000000100097824 */ /* 0x000fe200078e0209 */
[----:B------:R-:W-:Y:S02]  /*0190*/  LOP3.LUT R7, RZ, R4, RZ, 0x33, !PT ;  /* 0x00000004ff077212 */ /* 0x000fe400078e33ff */
[----:B------:R-:W-:Y:S02]  /*01a0*/  LOP3.LUT R8, RZ, R8, RZ, 0x33, !PT ;  /* 0x00000008ff087212 */ /* 0x000fe400078e33ff */
[----:B------:R-:W-:Y:S01]  /*01b0*/  IABS R9, R9 ;  /* 0x0000000900097213 */ /* 0x000fe20000000000 */
[----:B------:R-:W-:Y:S01]  /*01c0*/  IMAD.IADD R7, R2, 0x1, R7 ;  /* 0x0000000102077824 */ /* 0x000fe200078e0207 */
[----:B------:R-:W-:Y:S01]  /*01d0*/  LEA.HI.SX32 R6, R6, R3, 0x16 ;  /* 0x0000000306067211 */ /* 0x000fe200078fb2ff */
[----:B------:R-:W-:Y:S01]  /*01e0*/  IMAD.IADD R8, R5, 0x1, R8 ;  /* 0x0000000105087824 */ /* 0x000fe200078e0208 */
[----:B------:R-:W-:Y:S01]  /*01f0*/  IADD3 R9, R9, -0x3f, RZ ;  /* 0xffffffc109097810 */ /* 0x000fe20007ffe0ff */
[----:B------:R-:W1:Y:S01]  /*0200*/  LDC.64 R4, c[0x0][0x210] ;  /* 0x00008400ff047b82 */ /* 0x000e620000000a00 */
[----:B------:R-:W-:-:S02]  /*0210*/  IABS R7, R7 ;  /* 0x0000000700077213 */ /* 0x000fc40000000000 */
[----:B------:R-:W-:Y:S02]  /*0220*/  IABS R10, R8 ;  /* 0x00000008000a7213 */ /* 0x000fe40000000000 */
[----:B------:R-:W-:Y:S01]  /*0230*/  IABS R11, R9 ;  /* 0x00000009000b7213 */ /* 0x000fe20000000000 */
[----:B------:R-:W-:Y:S01]  /*0240*/  IMAD.MOV.U32 R8, RZ, RZ, R7 ;  /* 0x000000ffff087224 */ /* 0x000fe200078e0007 */
[----:B------:R-:W-:Y:S01]  /*0250*/  LEA.HI R7, R6, R6, RZ, 0x6 ;  /* 0x0000000606077211 */ /* 0x000fe200078f30ff */
[----:B------:R-:W2:Y:S01]  /*0260*/  LDC.64 R2, c[0x0][0x218] ;  /* 0x00008600ff027b82 */ /* 0x000ea20000000a00 */
[----:B------:R-:W-:Y:S02]  /*0270*/  VIADD R9, R10, 0xffffffc1 ;  /* 0xffffffc10a097836 */ /* 0x000fe40000000000 */
[----:B------:R-:W-:Y:S01]  /*0280*/  VIADD R8, R8, 0xffffffc1 ;  /* 0xffffffc108087836 */ /* 0x000fe20000000000 */
[----:B------:R-:W-:Y:S02]  /*0290*/  LOP3.LUT R7, R7, 0xffffffc0, RZ, 0xc0, !PT ;  /* 0xffffffc007077812 */ /* 0x000fe400078ec0ff */
[----:B------:R-:W-:-:S02]  /*02a0*/  IABS R12, R9 ;  /* 0x00000009000c7213 */ /* 0x000fc40000000000 */
[----:B------:R-:W-:Y:S02]  /*02b0*/  IABS R10, R8 ;  /* 0x00000008000a7213 */ /* 0x000fe40000000000 */
[----:B------:R-:W-:-:S03]  /*02c0*/  LEA R8, R6, 0xfff, 0xc ;  /* 0x00000fff06087811 */ /* 0x000fc600078e60ff */
[----:B------:R-:W-:Y:S02]  /*02d0*/  IMAD.MOV.U32 R9, RZ, RZ, R10 ;  /* 0x000000ffff097224 */ /* 0x000fe400078e000a */
[C---:B------:R-:W-:Y:S01]  /*02e0*/  IMAD.IADD R10, R8.reuse, 0x1, -R11 ;  /* 0x00000001080a7824 */ /* 0x040fe200078e0a0b */
[----:B------:R-:W-:Y:S01]  /*02f0*/  MOV R11, R12 ;  /* 0x0000000c000b7202 */ /* 0x000fe20000000f00 */
[----:B------:R-:W-:Y:S01]  /*0300*/  IMAD.IADD R8, R8, 0x1, -R9 ;  /* 0x0000000108087824 */ /* 0x000fe200078e0a09 */
[----:B------:R-:W-:Y:S01]  /*0310*/  CS2R R12, SRZ ;  /* 0x00000000000c7805 */ /* 0x000fe2000001ff00 */
[----:B------:R-:W-:Y:S02]  /*0320*/  IMAD.IADD R9, R6, 0x1, -R7 ;  /* 0x0000000106097824 */ /* 0x000fe400078e0a07 */
[C---:B------:R-:W-:Y:S02]  /*0330*/  IMAD R7, R11.reuse, -0x40, R10 ;  /* 0xffffffc00b077824 */ /* 0x040fe400078e020a */
[----:B------:R-:W-:-:S02]  /*0340*/  IMAD R11, R11, -0x40, R8 ;  /* 0xffffffc00b0b7824 */ /* 0x000fc400078e0208 */
[----:B-1----:R-:W-:-:S04]  /*0350*/  IMAD.WIDE R6, R7, 0x4, R4 ;  /* 0x0000000407067825 */ /* 0x002fc800078e0204 */
[----:B------:R-:W-:Y:S01]  /*0360*/  IMAD.WIDE R4, R11, 0x4, R4 ;  /* 0x000000040b047825 */ /* 0x000fe200078e0204 */
[----:B------:R-:W-:-:S03]  /*0370*/  CS2R R10, SRZ ;  /* 0x00000000000a7805 */ /* 0x000fc6000001ff00 */
[----:B--2---:R-:W-:Y:S02]  /*0380*/  IMAD.WIDE R2, R9, 0x4, R2 ;  /* 0x0000000409027825 */ /* 0x004fe400078e0202 */
[----:B------:R-:W1:Y:S01]  /*0390*/  LDC.64 R8, c[0x0][0x220] ;  /* 0x00008800ff087b82 */ /* 0x000e620000000a00 */
[----:B------:R-:W2:Y:S04]  /*03a0*/  @!P2 LDG.E.EL R10, desc[UR4][R6.64] ;  /* 0x00000004060aa981 */ /* 0x000ea8000c2e1900 */
[----:B------:R-:W2:Y:S04]  /*03b0*/  @!P2 LDG.E.EL R13, desc[UR4][R2.64] ;  /* 0x00000004020da981 */ /* 0x000ea8000c2e1900 */
[----:B------:R-:W3:Y:S04]  /*03c0*/  @!P2 LDG.E.EL R11, desc[UR4][R4.64] ;  /* 0x00000004040ba981 */ /* 0x000ee8000c2e1900 */
[----:B------:R-:W3:Y:S01]  /*03d0*/  @!P2 LDG.E.EL R12, desc[UR4][R2.64] ;  /* 0x00000004020ca981 */ /* 0x000ee2000c2e1900 */
[----:B-1----:R-:W-:Y:S01]  /*03e0*/  IMAD.WIDE R8, R0, 0x4, R8 ;  /* 0x0000000400087825 */ /* 0x002fe200078e0208 */
[----:B--2---:R-:W-:-:S03]  /*03f0*/  FSETP.GEU.AND P0, PT, R10, -R13, PT ;  /* 0x8000000d0a00720b */ /* 0x004fc60003f0e000 */
[----:B------:R-:W-:-:S05]  /*0400*/  FADD R10, R13, R10 ;  /* 0x0000000a0d0a7221 */ /* 0x000fca0000000000 */
[----:B------:R-:W-:Y:S01]  /*0410*/  FSEL R10, R10, RZ, P0 ;  /* 0x000000ff0a0a7208 */ /* 0x000fe20000000000 */
[----:B---3--:R-:W-:Y:S01]  /*0420*/  FADD R13, R12, R11 ;  /* 0x0000000b0c0d7221 */ /* 0x008fe20000000000 */
[----:B------:R-:W-:-:S04]  /*0430*/  FSETP.GEU.AND P1, PT, R11, -R12, PT ;  /* 0x8000000c0b00720b */ /* 0x000fc80003f2e000 */
[----:B------:R-:W-:Y:S01]  /*0440*/  FSEL R11, R13, RZ, P1 ;  /* 0x000000ff0d0b7208 */ /* 0x000fe20000800000 */
[----:B------:R-:W-:Y:S08]  /*0450*/  @P2 EXIT ;  /* 0x000000000000294d */ /* 0x000ff00003800000 */
[----:B------:R-:W-:Y:S01]  /*0460*/  STG.E.64 desc[UR4][R8.64], R10 ;  /* 0x0000000a08007986 */ /* 0x000fe2000c101b04 */
[----:B------:R-:W-:Y:S05]  /*0470*/  EXIT ;  /* 0x000000000000794d */ /* 0x000fea0003800000 */
.L_x_0:
[----:B------:R-:W-:-:S00]  /*0480*/  BRA `(.L_x_0) ;  /* 0xfffffffc00fc7947 */ /* 0x000fc0000383ffff */
[----:B------:R-:W-:-:S00]  /*0490*/  NOP ;  /* 0x0000000000007918 */ /* 0x000fc00000000000 */
        /* <DEDUP_REMOVED lines=14> */
.L_x_1:


//--------------------- .nv.constant0.triton_poi_fused_convolution_reflection_pad2d_relu_1 --------------------------
	.section	.nv.constant0.triton_poi_fused_convolution_reflection_pad2d_relu_1,"a",@progbits
	.sectionflags	@""
	.align	4
.nv.constant0.triton_poi_fused_convolution_reflection_pad2d_relu_1:
	.zero		556
